//
// Generated by NVIDIA NVVM Compiler
//
// Compiler Build ID: CL-36424714
// Cuda compilation tools, release 13.0, V13.0.88
// Based on NVVM 20.0.0
//

.version 9.0
.target sm_100
.address_size 64

	// .globl	_Z17parallelReductionPiS_
// _ZZ17parallelReductionPiS_E11shared_data has been demoted

.visible .entry _Z17parallelReductionPiS_(
	.param .u64 .ptr .align 1 _Z17parallelReductionPiS__param_0,
	.param .u64 .ptr .align 1 _Z17parallelReductionPiS__param_1
)
{
	.reg .pred 	%p<6>;
	.reg .b32 	%r<21>;
	.reg .b64 	%rd<9>;
	// demoted variable
	.shared .align 4 .b8 _ZZ17parallelReductionPiS_E11shared_data[2048];
	ld.param.u64 	%rd1, [_Z17parallelReductionPiS__param_0];
	ld.param.u64 	%rd2, [_Z17parallelReductionPiS__param_1];
	mov.u32 	%r1, %tid.x;
	mov.u32 	%r2, %ctaid.x;
	mov.u32 	%r20, %ntid.x;
	mad.lo.s32 	%r4, %r2, %r20, %r1;
	setp.gt.s32 	%p1, %r4, 1023;
	mov.b32 	%r19, 0;
	@%p1 bra 	$L__BB0_2;
	cvta.to.global.u64 	%rd3, %rd1;
	mul.wide.s32 	%rd4, %r4, 4;
	add.s64 	%rd5, %rd3, %rd4;
	ld.global.u32 	%r19, [%rd5];
$L__BB0_2:
	shl.b32 	%r11, %r1, 2;
	mov.u32 	%r12, _ZZ17parallelReductionPiS_E11shared_data;
	add.s32 	%r7, %r12, %r11;
	st.shared.u32 	[%r7], %r19;
	bar.sync 	0;
	setp.lt.u32 	%p2, %r20, 2;
	@%p2 bra 	$L__BB0_6;
$L__BB0_3:
	shr.u32 	%r9, %r20, 1;
	setp.ge.u32 	%p3, %r1, %r9;
	@%p3 bra 	$L__BB0_5;
	shl.b32 	%r13, %r9, 2;
	add.s32 	%r14, %r7, %r13;
	ld.shared.u32 	%r15, [%r14];
	ld.shared.u32 	%r16, [%r7];
	add.s32 	%r17, %r16, %r15;
	st.shared.u32 	[%r7], %r17;
$L__BB0_5:
	bar.sync 	0;
	setp.gt.u32 	%p4, %r20, 3;
	mov.u32 	%r20, %r9;
	@%p4 bra 	$L__BB0_3;
$L__BB0_6:
	setp.ne.s32 	%p5, %r1, 0;
	@%p5 bra 	$L__BB0_8;
	ld.shared.u32 	%r18, [_ZZ17parallelReductionPiS_E11shared_data];
	cvta.to.global.u64 	%rd6, %rd2;
	mul.wide.u32 	%rd7, %r2, 4;
	add.s64 	%rd8, %rd6, %rd7;
	st.global.u32 	[%rd8], %r18;
$L__BB0_8:
	ret;

}


// ===== COMPILED SASS (sm_100) =====

	.target	sm_100

	.elftype	@"ET_EXEC"


//--------------------- .note.nv.tkinfo           --------------------------
	.section	.note.nv.tkinfo,"",@"SHT_NOTE"
	.sectionflags	@"SHF_NOTE_NV_TKINFO"
	.tkinfo
        /*0018*/ 	.word	0x00000002
        /*0030*/ 	.string	""
        /*0030*/ 	.string	"ptxas"
        /*0030*/ 	.string	"Cuda compilation tools, release 13.0, V13.0.88"
        /*0030*/ 	.string	"Build cuda_13.0.r13.0/compiler.36424714_0"
        /*0030*/ 	.string	"-arch sm_100 -m 64 "



//--------------------- .note.nv.cuinfo           --------------------------
	.section	.note.nv.cuinfo,"",@"SHT_NOTE"
	.sectionflags	@"SHF_NOTE_NV_CUINFO"
        /*0018*/ 	.short	0x0002
        /*001a*/ 	.short	0x0064
        /*001c*/ 	.short	0x0082
	.zero		2


//--------------------- .nv.info                  --------------------------
	.section	.nv.info,"",@"SHT_CUDA_INFO"
	.align	4


	//----- nvinfo : EIATTR_REGCOUNT
	.align		4
        /*0000*/ 	.byte	0x04, 0x2f
        /*0002*/ 	.short	(.L_1 - .L_0)
	.align		4
.L_0:
        /*0004*/ 	.word	index@(_Z17parallelReductionPiS_)
        /*0008*/ 	.word	0x0000000b


	//----- nvinfo : EIATTR_FRAME_SIZE
	.align		4
.L_1:
        /*000c*/ 	.byte	0x04, 0x11
        /*000e*/ 	.short	(.L_3 - .L_2)
	.align		4
.L_2:
        /*0010*/ 	.word	index@(_Z17parallelReductionPiS_)
        /*0014*/ 	.word	0x00000000


	//----- nvinfo : EIATTR_MIN_STACK_SIZE
	.align		4
.L_3:
        /*0018*/ 	.byte	0x04, 0x12
        /*001a*/ 	.short	(.L_5 - .L_4)
	.align		4
.L_4:
        /*001c*/ 	.word	index@(_Z17parallelReductionPiS_)
        /*0020*/ 	.word	0x00000000
.L_5:


//--------------------- .nv.compat                --------------------------
	.section	.nv.compat,"",@"SHT_CUDA_COMPAT_INFO"
	.align	4
        /*0000*/ 	.byte	0x02, 0x09, 0x00, 0x00, 0x02, 0x02, 0x01, 0x00, 0x02, 0x05, 0x05, 0x00, 0x03, 0x07, 0x01, 0x01
        /*0010*/ 	.byte	0x02, 0x03, 0x00, 0x00, 0x02, 0x06, 0x01, 0x00, 0x04, 0x0b, 0x08, 0x00, 0x09, 0x00, 0x00, 0x00
        /*0020*/ 	.byte	0x00, 0x00, 0x00, 0x00


//--------------------- .nv.info._Z17parallelReductionPiS_ --------------------------
	.section	.nv.info._Z17parallelReductionPiS_,"",@"SHT_CUDA_INFO"
	.sectionflags	@""
	.align	4


	//----- nvinfo : EIATTR_CUDA_API_VERSION
	.align		4
        /*0000*/ 	.byte	0x04, 0x37
        /*0002*/ 	.short	(.L_7 - .L_6)
.L_6:
        /*0004*/ 	.word	0x00000082


	//----- nvinfo : EIATTR_KPARAM_INFO
	.align		4
.L_7:
        /*0008*/ 	.byte	0x04, 0x17
        /*000a*/ 	.short	(.L_9 - .L_8)
.L_8:
        /*000c*/ 	.word	0x00000000
        /*0010*/ 	.short	0x0001
        /*0012*/ 	.short	0x0008
        /*0014*/ 	.byte	0x00, 0xf5, 0x21, 0x00


	//----- nvinfo : EIATTR_KPARAM_INFO
	.align		4
.L_9:
        /*0018*/ 	.byte	0x04, 0x17
        /*001a*/ 	.short	(.L_11 - .L_10)
.L_10:
        /*001c*/ 	.word	0x00000000
        /*0020*/ 	.short	0x0000
        /*0022*/ 	.short	0x0000
        /*0024*/ 	.byte	0x00, 0xf5, 0x21, 0x00


	//----- nvinfo : EIATTR_SPARSE_MMA_MASK
	.align		4
.L_11:
        /*0028*/ 	.byte	0x03, 0x50
        /*002a*/ 	.short	0x0000


	//----- nvinfo : EIATTR_MAXREG_COUNT
	.align		4
        /*002c*/ 	.byte	0x03, 0x1b
        /*002e*/ 	.short	0x00ff


	//----- nvinfo : EIATTR_NUM_BARRIERS
	.align		4
        /*0030*/ 	.byte	0x02, 0x4c
        /*0032*/ 	.byte	0x01
	.zero		1


	//----- nvinfo : EIATTR_MERCURY_ISA_VERSION
	.align		4
        /*0034*/ 	.byte	0x03, 0x5f
        /*0036*/ 	.short	0x0101


	//----- nvinfo : EIATTR_VRC_CTA_INIT_COUNT
	.align		4
        /*0038*/ 	.byte	0x02, 0x4a
	.zero		1
	.zero		1


	//----- nvinfo : EIATTR_EXIT_INSTR_OFFSETS
	.align		4
        /*003c*/ 	.byte	0x04, 0x1c
        /*003e*/ 	.short	(.L_13 - .L_12)


	//   ....[0]....
.L_12:
        /*0040*/ 	.word	0x00000200


	//   ....[1]....
        /*0044*/ 	.word	0x00000280


	//----- nvinfo : EIATTR_CBANK_PARAM_SIZE
	.align		4
.L_13:
        /*0048*/ 	.byte	0x03, 0x19
        /*004a*/ 	.short	0x0010


	//----- nvinfo : EIATTR_PARAM_CBANK
	.align		4
        /*004c*/ 	.byte	0x04, 0x0a
        /*004e*/ 	.short	(.L_15 - .L_14)
	.align		4
.L_14:
        /*0050*/ 	.word	index@(.nv.constant0._Z17parallelReductionPiS_)
        /*0054*/ 	.short	0x0380
        /*0056*/ 	.short	0x0010


	//----- nvinfo : EIATTR_SW_WAR
	.align		4
.L_15:
        /*0058*/ 	.byte	0x04, 0x36
        /*005a*/ 	.short	(.L_17 - .L_16)
.L_16:
        /*005c*/ 	.word	0x00000008
.L_17:


//--------------------- .nv.callgraph             --------------------------
	.section	.nv.callgraph,"",@"SHT_CUDA_CALLGRAPH"
	.align	4
	.sectionentsize	8
	.align		4
        /*0000*/ 	.word	0x00000000
	.align		4
        /*0004*/ 	.word	0xffffffff
	.align		4
        /*0008*/ 	.word	0x00000000
	.align		4
        /*000c*/ 	.word	0xfffffffe
	.align		4
        /*0010*/ 	.word	0x00000000
	.align		4
        /*0014*/ 	.word	0xfffffffd
	.align		4
        /*0018*/ 	.word	0x00000000
	.align		4
        /*001c*/ 	.word	0xfffffffc


//--------------------- .text._Z17parallelReductionPiS_ --------------------------
	.section	.text._Z17parallelReductionPiS_,"ax",@progbits
	.align	128
        .global         _Z17parallelReductionPiS_
        .type           _Z17parallelReductionPiS_,@function
        .size           _Z17parallelReductionPiS_,(.L_x_3 - _Z17parallelReductionPiS_)
        .other          _Z17parallelReductionPiS_,@"STO_CUDA_ENTRY STV_DEFAULT"
_Z17parallelReductionPiS_:
.text._Z17parallelReductionPiS_:
[----:B------:R-:W-:Y:S01]  /*0000*/  LDC R1, c[0x0][0x37c] ;  /* 0x0000df00ff017b82 */ /* 0x000fe20000000800 */
[----:B------:R-:W0:Y:S01]  /*0010*/  S2R R6, SR_TID.X ;  /* 0x0000000000067919 */ /* 0x000e220000002100 */
[----:B------:R-:W0:Y:S01]  /*0020*/  LDCU UR8, c[0x0][0x360] ;  /* 0x00006c00ff0877ac */ /* 0x000e220008000800 */
[----:B------:R-:W-:Y:S01]  /*0030*/  IMAD.MOV.U32 R4, RZ, RZ, RZ ;  /* 0x000000ffff047224 */ /* 0x000fe200078e00ff */
[----:B------:R-:W0:Y:S01]  /*0040*/  S2R R7, SR_CTAID.X ;  /* 0x0000000000077919 */ /* 0x000e220000002500 */
[----:B------:R-:W1:Y:S01]  /*0050*/  LDCU.64 UR6, c[0x0][0x358] ;  /* 0x00006b00ff0677ac */ /* 0x000e620008000a00 */
[----:B0-----:R-:W-:-:S05]  /*0060*/  IMAD R5, R7, UR8, R6 ;  /* 0x0000000807057c24 */ /* 0x001fca000f8e0206 */
[----:B------:R-:W-:-:S13]  /*0070*/  ISETP.GT.AND P0, PT, R5, 0x3ff, PT ;  /* 0x000003ff0500780c */ /* 0x000fda0003f04270 */
[----:B------:R-:W0:Y:S02]  /*0080*/  @!P0 LDC.64 R2, c[0x0][0x380] ;  /* 0x0000e000ff028b82 */ /* 0x000e240000000a00 */
[----:B0-----:R-:W-:-:S05]  /*0090*/  @!P0 IMAD.WIDE R2, R5, 0x4, R2 ;  /* 0x0000000405028825 */ /* 0x001fca00078e0202 */
[----:B-1----:R-:W2:Y:S01]  /*00a0*/  @!P0 LDG.E R4, desc[UR6][R2.64] ;  /* 0x0000000602048981 */ /* 0x002ea2000c1e1900 */
[----:B------:R-:W0:Y:S01]  /*00b0*/  S2UR UR5, SR_CgaCtaId ;  /* 0x00000000000579c3 */ /* 0x000e220000008800 */
[----:B------:R-:W-:Y:S01]  /*00c0*/  IMAD.U32 R0, RZ, RZ, UR8 ;  /* 0x00000008ff007e24 */ /* 0x000fe2000f8e00ff */
[----:B------:R-:W-:Y:S01]  /*00d0*/  UMOV UR4, 0x400 ;  /* 0x0000040000047882 */ /* 0x000fe20000000000 */
[----:B------:R-:W-:-:S03]  /*00e0*/  ISETP.NE.AND P0, PT, R6, RZ, PT ;  /* 0x000000ff0600720c */ /* 0x000fc60003f05270 */
[----:B------:R-:W-:Y:S01]  /*00f0*/  ISETP.GE.U32.AND P1, PT, R0, 0x2, PT ;  /* 0x000000020000780c */ /* 0x000fe20003f26070 */
[----:B0-----:R-:W-:-:S06]  /*0100*/  ULEA UR4, UR5, UR4, 0x18 ;  /* 0x0000000405047291 */ /* 0x001fcc000f8ec0ff */
[----:B------:R-:W-:-:S05]  /*0110*/  LEA R5, R6, UR4, 0x2 ;  /* 0x0000000406057c11 */ /* 0x000fca000f8e10ff */
[----:B--2---:R0:W-:Y:S01]  /*0120*/  STS [R5], R4 ;  /* 0x0000000405007388 */ /* 0x0041e20000000800 */
[----:B------:R-:W-:Y:S06]  /*0130*/  BAR.SYNC.DEFER_BLOCKING 0x0 ;  /* 0x0000000000007b1d */ /* 0x000fec0000010000 */
[----:B------:R-:W-:Y:S05]  /*0140*/  @!P1 BRA `(.L_x_0) ;  /* 0x00000000002c9947 */ /* 0x000fea0003800000 */
.L_x_1:
[----:B------:R-:W-:-:S04]  /*0150*/  SHF.R.U32.HI R8, RZ, 0x1, R0 ;  /* 0x00000001ff087819 */ /* 0x000fc80000011600 */
[----:B------:R-:W-:-:S13]  /*0160*/  ISETP.GE.U32.AND P1, PT, R6, R8, PT ;  /* 0x000000080600720c */ /* 0x000fda0003f26070 */
[----:B------:R-:W-:Y:S01]  /*0170*/  @!P1 LEA R2, R8, R5, 0x2 ;  /* 0x0000000508029211 */ /* 0x000fe200078e10ff */
[----:B------:R-:W-:Y:S05]  /*0180*/  @!P1 LDS R3, [R5] ;  /* 0x0000000005039984 */ /* 0x000fea0000000800 */
[----:B------:R-:W0:Y:S02]  /*0190*/  @!P1 LDS R2, [R2] ;  /* 0x0000000002029984 */ /* 0x000e240000000800 */
[----:B0-----:R-:W-:-:S05]  /*01a0*/  @!P1 IMAD.IADD R4, R2, 0x1, R3 ;  /* 0x0000000102049824 */ /* 0x001fca00078e0203 */
[----:B------:R1:W-:Y:S01]  /*01b0*/  @!P1 STS [R5], R4 ;  /* 0x0000000405009388 */ /* 0x0003e20000000800 */
[----:B------:R-:W-:Y:S01]  /*01c0*/  BAR.SYNC.DEFER_BLOCKING 0x0 ;  /* 0x0000000000007b1d */ /* 0x000fe20000010000 */
[----:B------:R-:W-:Y:S02]  /*01d0*/  ISETP.GT.U32.AND P1, PT, R0, 0x3, PT ;  /* 0x000000030000780c */ /* 0x000fe40003f24070 */
[----:B------:R-:W-:-:S11]  /*01e0*/  MOV R0, R8 ;  /* 0x0000000800007202 */ /* 0x000fd60000000f00 */
[----:B-1----:R-:W-:Y:S05]  /*01f0*/  @P1 BRA `(.L_x_1) ;  /* 0xfffffffc00d41947 */ /* 0x002fea000383ffff */
.L_x_0:
[----:B------:R-:W-:Y:S05]  /*0200*/  @P0 EXIT ;  /* 0x000000000000094d */ /* 0x000fea0003800000 */
[----:B------:R-:W1:Y:S01]  /*0210*/  S2UR UR5, SR_CgaCtaId ;  /* 0x00000000000579c3 */ /* 0x000e620000008800 */
[----:B------:R-:W-:-:S07]  /*0220*/  UMOV UR4, 0x400 ;  /* 0x0000040000047882 */ /* 0x000fce0000000000 */
[----:B------:R-:W2:Y:S01]  /*0230*/  LDC.64 R2, c[0x0][0x388] ;  /* 0x0000e200ff027b82 */ /* 0x000ea20000000a00 */
[----:B-1----:R-:W-:Y:S01]  /*0240*/  ULEA UR4, UR5, UR4, 0x18 ;  /* 0x0000000405047291 */ /* 0x002fe2000f8ec0ff */
[----:B--2---:R-:W-:-:S08]  /*0250*/  IMAD.WIDE.U32 R2, R7, 0x4, R2 ;  /* 0x0000000407027825 */ /* 0x004fd000078e0002 */
[----:B0-----:R-:W0:Y:S04]  /*0260*/  LDS R5, [UR4] ;  /* 0x00000004ff057984 */ /* 0x001e280008000800 */
[----:B0-----:R-:W-:Y:S01]  /*0270*/  STG.E desc[UR6][R2.64], R5 ;  /* 0x0000000502007986 */ /* 0x001fe2000c101906 */
[----:B------:R-:W-:Y:S05]  /*0280*/  EXIT ;  /* 0x000000000000794d */ /* 0x000fea0003800000 */
.L_x_2:
[----:B------:R-:W-:-:S00]  /*0290*/  BRA `(.L_x_2) ;  /* 0xfffffffc00fc7947 */ /* 0x000fc0000383ffff */
[----:B------:R-:W-:-:S00]  /*02a0*/  NOP ;  /* 0x0000000000007918 */ /* 0x000fc00000000000 */
        /* <DEDUP_REMOVED lines=13> */
.L_x_3:


//--------------------- .nv.shared._Z17parallelReductionPiS_ --------------------------
	.section	.nv.shared._Z17parallelReductionPiS_,"aw",@nobits
	.sectionflags	@""
	.align	4
.nv.shared._Z17parallelReductionPiS_:
	.zero		3072


//--------------------- .nv.shared.reserved.0     --------------------------
	.section	.nv.shared.reserved.0,"aw",@nobits
	.weak		__nv_reservedSMEM_offset_0_alias
	.size		__nv_reservedSMEM_offset_0_alias, 0, 64
	.other		__nv_reservedSMEM_offset_0_alias,@"STO_CUDA_RESERVED_SHARED STV_DEFAULT"
__nv_reservedSMEM_offset_0_alias:
	.zero		0
	.zero		64


//--------------------- .nv.constant0._Z17parallelReductionPiS_ --------------------------
	.section	.nv.constant0._Z17parallelReductionPiS_,"a",@progbits
	.sectionflags	@""
	.align	4
.nv.constant0._Z17parallelReductionPiS_:
	.zero		912


//--------------------- SYMBOLS --------------------------

	.type		.nv.reservedSmem.offset0,@object
	.size		.nv.reservedSmem.offset0,0x4
	.type		.nv.reservedSmem.cap,@object
	.size		.nv.reservedSmem.cap,0x4
